	.headerflags	@"EF_CUDA_TEXMODE_UNIFIED EF_CUDA_64BIT_ADDRESS EF_CUDA_ACCELERATORS EF_CUDA_SM90 EF_CUDA_VIRTUAL_SM(EF_CUDA_SM90)"
	.elftype	@"ET_EXEC"


//--------------------- .nv.info                  --------------------------
	.section	.nv.info,"",@"SHT_CUDA_INFO"
	.align	4


	//----- nvinfo : EIATTR_REGCOUNT
	.align		4
        /*0000*/ 	.byte	0x04, 0x2f
        /*0002*/ 	.short	(.L_3 - .L_2)
	.align		4
.L_2:
        /*0004*/ 	.word	index@(triton_poi_fused__native_batch_norm_legit_no_training_relu_34)
        /*0008*/ 	.word	0x00000026


	//----- nvinfo : EIATTR_MIN_STACK_SIZE
	.align		4
.L_3:
        /*000c*/ 	.byte	0x04, 0x12
        /*000e*/ 	.short	(.L_5 - .L_4)
	.align		4
.L_4:
        /*0010*/ 	.word	index@(triton_poi_fused__native_batch_norm_legit_no_training_relu_34)
        /*0014*/ 	.word	0x00000000


	//----- nvinfo : EIATTR_FRAME_SIZE
	.align		4
.L_5:
        /*0018*/ 	.byte	0x04, 0x11
        /*001a*/ 	.short	(.L_7 - .L_6)
	.align		4
.L_6:
        /*001c*/ 	.word	index@(triton_poi_fused__native_batch_norm_legit_no_training_relu_34)
        /*0020*/ 	.word	0x00000000


	//----- nvinfo : EIATTR_MIN_STACK_SIZE
	.align		4
.L_7:
        /*0024*/ 	.byte	0x04, 0x12
        /*0026*/ 	.short	(.L_9 - .L_8)
	.align		4
.L_8:
        /*0028*/ 	.word	index@(triton_poi_fused__native_batch_norm_legit_no_training_relu_34)
        /*002c*/ 	.word	0x00000000
.L_9:


//--------------------- .nv.info.triton_poi_fused__native_batch_norm_legit_no_training_relu_34 --------------------------
	.section	.nv.info.triton_poi_fused__native_batch_norm_legit_no_training_relu_34,"",@"SHT_CUDA_INFO"
	.sectionflags	@""
	.align	4


	//----- nvinfo : EIATTR_CUDA_API_VERSION
	.align		4
        /*0000*/ 	.byte	0x04, 0x37
        /*0002*/ 	.short	(.L_11 - .L_10)
.L_10:
        /*0004*/ 	.word	0x0000007c


	//----- nvinfo : EIATTR_KPARAM_INFO
	.align		4
.L_11:
        /*0008*/ 	.byte	0x04, 0x17
        /*000a*/ 	.short	(.L_13 - .L_12)
.L_12:
        /*000c*/ 	.word	0x00000000
        /*0010*/ 	.short	0x0007
        /*0012*/ 	.short	0x0034
        /*0014*/ 	.byte	0x00, 0xf0, 0x11, 0x00


	//----- nvinfo : EIATTR_KPARAM_INFO
	.align		4
.L_13:
        /*0018*/ 	.byte	0x04, 0x17
        /*001a*/ 	.short	(.L_15 - .L_14)
.L_14:
        /*001c*/ 	.word	0x00000000
        /*0020*/ 	.short	0x0006
        /*0022*/ 	.short	0x0030
        /*0024*/ 	.byte	0x00, 0xf0, 0x11, 0x00


	//----- nvinfo : EIATTR_KPARAM_INFO
	.align		4
.L_15:
        /*0028*/ 	.byte	0x04, 0x17
        /*002a*/ 	.short	(.L_17 - .L_16)
.L_16:
        /*002c*/ 	.word	0x00000000
        /*0030*/ 	.short	0x0005
        /*0032*/ 	.short	0x0028
        /*0034*/ 	.byte	0x00, 0xf4, 0x21, 0x00


	//----- nvinfo : EIATTR_KPARAM_INFO
	.align		4
.L_17:
        /*0038*/ 	.byte	0x04, 0x17
        /*003a*/ 	.short	(.L_19 - .L_18)
.L_18:
        /*003c*/ 	.word	0x00000000
        /*0040*/ 	.short	0x0004
        /*0042*/ 	.short	0x0020
        /*0044*/ 	.byte	0x00, 0xf4, 0x21, 0x00


	//----- nvinfo : EIATTR_KPARAM_INFO
	.align		4
.L_19:
        /*0048*/ 	.byte	0x04, 0x17
        /*004a*/ 	.short	(.L_21 - .L_20)
.L_20:
        /*004c*/ 	.word	0x00000000
        /*0050*/ 	.short	0x0003
        /*0052*/ 	.short	0x0018
        /*0054*/ 	.byte	0x00, 0xf4, 0x21, 0x00


	//----- nvinfo : EIATTR_KPARAM_INFO
	.align		4
.L_21:
        /*0058*/ 	.byte	0x04, 0x17
        /*005a*/ 	.short	(.L_23 - .L_22)
.L_22:
        /*005c*/ 	.word	0x00000000
        /*0060*/ 	.short	0x0002
        /*0062*/ 	.short	0x0010
        /*0064*/ 	.byte	0x00, 0xf4, 0x21, 0x00


	//----- nvinfo : EIATTR_KPARAM_INFO
	.align		4
.L_23:
        /*0068*/ 	.byte	0x04, 0x17
        /*006a*/ 	.short	(.L_25 - .L_24)
.L_24:
        /*006c*/ 	.word	0x00000000
        /*0070*/ 	.short	0x0001
        /*0072*/ 	.short	0x0008
        /*0074*/ 	.byte	0x00, 0xf4, 0x21, 0x00


	//----- nvinfo : EIATTR_KPARAM_INFO
	.align		4
.L_25:
        /*0078*/ 	.byte	0x04, 0x17
        /*007a*/ 	.short	(.L_27 - .L_26)
.L_26:
        /*007c*/ 	.word	0x00000000
        /*0080*/ 	.short	0x0000
        /*0082*/ 	.short	0x0000
        /*0084*/ 	.byte	0x00, 0xf4, 0x21, 0x00


	//----- nvinfo : EIATTR_SPARSE_MMA_MASK
	.align		4
.L_27:
        /*0088*/ 	.byte	0x03, 0x50
        /*008a*/ 	.short	0x0000


	//----- nvinfo : EIATTR_MAXREG_COUNT
	.align		4
        /*008c*/ 	.byte	0x03, 0x1b
        /*008e*/ 	.short	0x00ff


	//----- nvinfo : EIATTR_EXIT_INSTR_OFFSETS
	.align		4
        /*0090*/ 	.byte	0x04, 0x1c
        /*0092*/ 	.short	(.L_29 - .L_28)


	//   ....[0]....
.L_28:
        /*0094*/ 	.word	0x000012f0


	//   ....[1]....
        /*0098*/ 	.word	0x00001390


	//----- nvinfo : EIATTR_REQNTID
	.align		4
.L_29:
        /*009c*/ 	.byte	0x04, 0x10
        /*009e*/ 	.short	(.L_31 - .L_30)
.L_30:
        /*00a0*/ 	.word	0x00000080
        /*00a4*/ 	.word	0x00000001
        /*00a8*/ 	.word	0x00000001


	//----- nvinfo : EIATTR_CBANK_PARAM_SIZE
	.align		4
.L_31:
        /*00ac*/ 	.byte	0x03, 0x19
        /*00ae*/ 	.short	0x0038


	//----- nvinfo : EIATTR_PARAM_CBANK
	.align		4
        /*00b0*/ 	.byte	0x04, 0x0a
        /*00b2*/ 	.short	(.L_33 - .L_32)
	.align		4
.L_32:
        /*00b4*/ 	.word	index@(.nv.constant0.triton_poi_fused__native_batch_norm_legit_no_training_relu_34)
        /*00b8*/ 	.short	0x0210
        /*00ba*/ 	.short	0x0038


	//----- nvinfo : EIATTR_SW_WAR
	.align		4
.L_33:
        /*00bc*/ 	.byte	0x04, 0x36
        /*00be*/ 	.short	(.L_35 - .L_34)
.L_34:
        /*00c0*/ 	.word	0x00000008
.L_35:


//--------------------- .nv.callgraph             --------------------------
	.section	.nv.callgraph,"",@"SHT_CUDA_CALLGRAPH"
	.align	4
	.sectionentsize	8
	.align		4
        /*0000*/ 	.word	0x00000000
	.align		4
        /*0004*/ 	.word	0xffffffff
	.align		4
        /*0008*/ 	.word	0x00000000
	.align		4
        /*000c*/ 	.word	0xfffffffe
	.align		4
        /*0010*/ 	.word	0x00000000
	.align		4
        /*0014*/ 	.word	0xfffffffd
	.align		4
        /*0018*/ 	.word	0x00000000
	.align		4
        /*001c*/ 	.word	0xfffffffc


//--------------------- .nv.constant4             --------------------------
	.section	.nv.constant4,"a",@progbits
	.align	8
	.align		8
.nv.constant4:
        /*0000*/ 	.dword	_$_str
	.align		8
        /*0008*/ 	.dword	_$_str_$_2


//--------------------- .text.triton_poi_fused__native_batch_norm_legit_no_training_relu_34 --------------------------
	.section	.text.triton_poi_fused__native_batch_norm_legit_no_training_relu_34,"ax",@progbits
	.sectionflags	@"SHF_BARRIERS=1"
	.align	128
        .global         triton_poi_fused__native_batch_norm_legit_no_training_relu_34
        .type           triton_poi_fused__native_batch_norm_legit_no_training_relu_34,@function
        .size           triton_poi_fused__native_batch_norm_legit_no_training_relu_34,(.L_x_1 - triton_poi_fused__native_batch_norm_legit_no_training_relu_34)
        .other          triton_poi_fused__native_batch_norm_legit_no_training_relu_34,@"STO_CUDA_ENTRY STV_DEFAULT"
triton_poi_fused__native_batch_norm_legit_no_training_relu_34:
.text.triton_poi_fused__native_batch_norm_legit_no_training_relu_34:
[----:B------:R-:W0:Y:S01]  /*0000*/  LDC R1, c[0x0][0x28] ;  /* 0x00000a00ff017b82 */ /* 0x000e220000000800 */
[----:B------:R-:W1:Y:S07]  /*0010*/  S2R R2, SR_TID.X ;  /* 0x0000000000027919 */ /* 0x000e6e0000002100 */
[----:B------:R-:W2:Y:S01]  /*0020*/  LDC.64 R20, c[0x0][0x218] ;  /* 0x00008600ff147b82 */ /* 0x000ea20000000a00 */
[----:B------:R-:W-:Y:S02]  /*0030*/  CS2R R8, SRZ ;  /* 0x0000000000087805 */ /* 0x000fe4000001ff00 */
[----:B------:R-:W-:Y:S01]  /*0040*/  CS2R R10, SRZ ;  /* 0x00000000000a7805 */ /* 0x000fe2000001ff00 */
[----:B------:R-:W3:Y:S01]  /*0050*/  S2R R3, SR_CTAID.Y ;  /* 0x0000000000037919 */ /* 0x000ee20000002600 */
[----:B------:R-:W-:Y:S01]  /*0060*/  ULDC.64 UR6, c[0x0][0x208] ;  /* 0x0000820000067ab9 */ /* 0x000fe20000000a00 */
[----:B------:R-:W4:Y:S02]  /*0070*/  S2R R0, SR_CTAID.X ;  /* 0x0000000000007919 */ /* 0x000f240000002500 */
[----:B------:R-:W5:Y:S08]  /*0080*/  LDC.64 R32, c[0x0][0x210] ;  /* 0x00008400ff207b82 */ /* 0x000f700000000a00 */
[----:B------:R-:W2:Y:S01]  /*0090*/  LDC.64 R28, c[0x0][0x220] ;  /* 0x00008800ff1c7b82 */ /* 0x000ea20000000a00 */
[----:B-1----:R-:W-:-:S02]  /*00a0*/  SHF.L.U32 R4, R2, 0x2, RZ ;  /* 0x0000000202047819 */ /* 0x002fc400000006ff */
[----:B---3--:R-:W-:Y:S02]  /*00b0*/  SHF.L.U32 R3, R3, 0xa, RZ ;  /* 0x0000000a03037819 */ /* 0x008fe400000006ff */
[----:B------:R-:W-:Y:S02]  /*00c0*/  LOP3.LUT R4, R4, 0x1fc, RZ, 0xc0, !PT ;  /* 0x000001fc04047812 */ /* 0x000fe400078ec0ff */
[----:B----4-:R-:W-:Y:S02]  /*00d0*/  ISETP.GE.AND P2, PT, R0, 0x384, PT ;  /* 0x000003840000780c */ /* 0x010fe40003f46270 */
[----:B------:R-:W-:Y:S02]  /*00e0*/  LOP3.LUT R5, R3, R4, RZ, 0xfc, !PT ;  /* 0x0000000403057212 */ /* 0x000fe400078efcff */
[----:B------:R-:W-:Y:S02]  /*00f0*/  LOP3.LUT R12, R3, 0x200, R4, 0xfe, !PT ;  /* 0x00000200030c7812 */ /* 0x000fe400078efe04 */
[C---:B------:R-:W-:Y:S01]  /*0100*/  ISETP.GE.AND P1, PT, R5.reuse, 0x600, PT ;  /* 0x000006000500780c */ /* 0x040fe20003f26270 */
[C---:B------:R-:W-:Y:S01]  /*0110*/  IMAD.HI R6, R5.reuse, 0x2aaaaaab, RZ ;  /* 0x2aaaaaab05067827 */ /* 0x040fe200078e02ff */
[----:B------:R-:W-:-:S03]  /*0120*/  ISETP.LT.AND P0, PT, R5, 0x600, !P2 ;  /* 0x000006000500780c */ /* 0x000fc60005701270 */
[----:B------:R-:W-:Y:S01]  /*0130*/  IMAD.HI R13, R12, 0x2aaaaaab, RZ ;  /* 0x2aaaaaab0c0d7827 */ /* 0x000fe200078e02ff */
[----:B------:R-:W-:-:S04]  /*0140*/  SHF.R.U32.HI R7, RZ, 0x1f, R6 ;  /* 0x0000001fff077819 */ /* 0x000fc80000011606 */
[----:B------:R-:W-:Y:S02]  /*0150*/  LEA.HI.SX32 R6, R6, R7, 0x1a ;  /* 0x0000000706067211 */ /* 0x000fe400078fd2ff */
[----:B------:R-:W-:-:S03]  /*0160*/  SHF.R.U32.HI R14, RZ, 0x1f, R13 ;  /* 0x0000001fff0e7819 */ /* 0x000fc6000001160d */
[----:B------:R-:W-:Y:S01]  /*0170*/  IMAD R27, R6, -0x180, R5 ;  /* 0xfffffe80061b7824 */ /* 0x000fe200078e0205 */
[----:B------:R-:W-:Y:S02]  /*0180*/  CS2R R4, SRZ ;  /* 0x0000000000047805 */ /* 0x000fe4000001ff00 */
[----:B------:R-:W-:Y:S01]  /*0190*/  LEA.HI.SX32 R14, R13, R14, 0x1a ;  /* 0x0000000e0d0e7211 */ /* 0x000fe200078fd2ff */
[----:B------:R-:W-:Y:S02]  /*01a0*/  IMAD R7, R0, 0x180, R27 ;  /* 0x0000018000077824 */ /* 0x000fe400078e021b */
[----:B--2---:R-:W-:-:S04]  /*01b0*/  IMAD.WIDE R16, R27, 0x4, R20 ;  /* 0x000000041b107825 */ /* 0x004fc800078e0214 */
[----:B------:R-:W-:Y:S01]  /*01c0*/  IMAD R19, R6, 0x54600, R7 ;  /* 0x0005460006137824 */ /* 0x000fe200078e0207 */
[----:B------:R-:W-:Y:S01]  /*01d0*/  CS2R R6, SRZ ;  /* 0x0000000000067805 */ /* 0x000fe2000001ff00 */
[----:B------:R1:W2:Y:S02]  /*01e0*/  @!P1 LDG.E.EL.128 R8, desc[UR6][R16.64] ;  /* 0x0000000610089981 */ /* 0x0002a4000c2e1d00 */
[----:B-----5:R-:W-:-:S05]  /*01f0*/  IMAD.WIDE R18, R19, 0x4, R32 ;  /* 0x0000000413127825 */ /* 0x020fca00078e0220 */
[----:B------:R3:W2:Y:S01]  /*0200*/  @P0 LDG.E.EL.128 R4, desc[UR6][R18.64] ;  /* 0x0000000612040981 */ /* 0x0006a2000c2e1d00 */
[----:B------:R-:W-:Y:S01]  /*0210*/  IMAD R25, R14, -0x180, R12 ;  /* 0xfffffe800e197824 */ /* 0x000fe200078e020c */
[----:B------:R-:W-:-:S03]  /*0220*/  ISETP.GE.AND P0, PT, R12, 0x600, PT ;  /* 0x000006000c00780c */ /* 0x000fc60003f06270 */
[----:B------:R-:W-:Y:S01]  /*0230*/  IMAD R13, R14, 0x54600, R25 ;  /* 0x000546000e0d7824 */ /* 0x000fe200078e0219 */
[----:B------:R-:W-:-:S03]  /*0240*/  ISETP.LT.AND P2, PT, R12, 0x600, !P2 ;  /* 0x000006000c00780c */ /* 0x000fc60005741270 */
[----:B------:R-:W-:Y:S01]  /*0250*/  IMAD R13, R0, 0x180, R13 ;  /* 0x00000180000d7824 */ /* 0x000fe200078e020d */
[----:B------:R-:W-:Y:S02]  /*0260*/  CS2R R14, SRZ ;  /* 0x00000000000e7805 */ /* 0x000fe4000001ff00 */
[----:B-1----:R-:W-:Y:S02]  /*0270*/  CS2R R16, SRZ ;  /* 0x0000000000107805 */ /* 0x002fe4000001ff00 */
[----:B---3--:R-:W-:Y:S01]  /*0280*/  CS2R R18, SRZ ;  /* 0x0000000000127805 */ /* 0x008fe2000001ff00 */
[----:B------:R-:W-:Y:S01]  /*0290*/  IMAD.WIDE R32, R13, 0x4, R32 ;  /* 0x000000040d207825 */ /* 0x000fe200078e0220 */
[----:B------:R-:W-:Y:S02]  /*02a0*/  CS2R R12, SRZ ;  /* 0x00000000000c7805 */ /* 0x000fe4000001ff00 */
[----:B------:R-:W-:Y:S01]  /*02b0*/  CS2R R22, SRZ ;  /* 0x0000000000167805 */ /* 0x000fe2000001ff00 */
[----:B------:R-:W-:Y:S01]  /*02c0*/  IMAD.WIDE R34, R25, 0x4, R20 ;  /* 0x0000000419227825 */ /* 0x000fe200078e0214 */
[----:B------:R-:W-:-:S02]  /*02d0*/  CS2R R20, SRZ ;  /* 0x0000000000147805 */ /* 0x000fc4000001ff00 */
[----:B------:R-:W3:Y:S01]  /*02e0*/  @P2 LDG.E.EL.128 R12, desc[UR6][R32.64] ;  /* 0x00000006200c2981 */ /* 0x000ee2000c2e1d00 */
[----:B0-----:R-:W-:-:S03]  /*02f0*/  IMAD.WIDE R30, R27, 0x4, R28 ;  /* 0x000000041b1e7825 */ /* 0x001fc600078e021c */
[----:B------:R-:W3:Y:S04]  /*0300*/  @!P0 LDG.E.EL.128 R16, desc[UR6][R34.64] ;  /* 0x0000000622108981 */ /* 0x000ee8000c2e1d00 */
[----:B------:R-:W4:Y:S01]  /*0310*/  @!P1 LDG.E.EL.128 R20, desc[UR6][R30.64] ;  /* 0x000000061e149981 */ /* 0x000f22000c2e1d00 */
[----:B------:R-:W-:-:S04]  /*0320*/  IMAD.WIDE R28, R25, 0x4, R28 ;  /* 0x00000004191c7825 */ /* 0x000fc800078e021c */
[----:B--2---:R-:W-:Y:S01]  /*0330*/  FADD R8, -R8, R4 ;  /* 0x0000000408087221 */ /* 0x004fe20000000100 */
[----:B------:R-:W-:Y:S01]  /*0340*/  FADD R9, -R9, R5 ;  /* 0x0000000509097221 */ /* 0x000fe20000000100 */
[----:B------:R-:W-:Y:S01]  /*0350*/  FADD R10, -R10, R6 ;  /* 0x000000060a0a7221 */ /* 0x000fe20000000100 */
[----:B------:R-:W-:Y:S01]  /*0360*/  FADD R11, -R11, R7 ;  /* 0x000000070b0b7221 */ /* 0x000fe20000000100 */
[----:B------:R-:W-:Y:S02]  /*0370*/  CS2R R4, SRZ ;  /* 0x0000000000047805 */ /* 0x000fe4000001ff00 */
[----:B------:R-:W-:-:S06]  /*0380*/  CS2R R6, SRZ ;  /* 0x0000000000067805 */ /* 0x000fcc000001ff00 */
[----:B------:R0:W2:Y:S01]  /*0390*/  @!P0 LDG.E.EL.128 R4, desc[UR6][R28.64] ;  /* 0x000000061c048981 */ /* 0x0000a2000c2e1d00 */
[----:B---3--:R-:W-:Y:S01]  /*03a0*/  FADD R24, -R16, R12 ;  /* 0x0000000c10187221 */ /* 0x008fe20000000100 */
[----:B----4-:R-:W-:Y:S01]  /*03b0*/  FADD R16, R20, 0.0010000000474974513054 ;  /* 0x3a83126f14107421 */ /* 0x010fe20000000000 */
[----:B------:R-:W-:-:S05]  /*03c0*/  FADD R21, R21, 0.0010000000474974513054 ;  /* 0x3a83126f15157421 */ /* 0x000fca0000000000 */
[----:B------:R-:W1:Y:S08]  /*03d0*/  MUFU.SQRT R16, R16 ;  /* 0x0000001000107308 */ /* 0x000e700000002000 */
[----:B------:R-:W3:Y:S01]  /*03e0*/  MUFU.SQRT R21, R21 ;  /* 0x0000001500157308 */ /* 0x000ee20000002000 */
[----:B------:R-:W-:Y:S01]  /*03f0*/  FADD R23, R23, 0.0010000000474974513054 ;  /* 0x3a83126f17177421 */ /* 0x000fe20000000000 */
[----:B------:R-:W-:Y:S01]  /*0400*/  FADD R17, -R17, R13 ;  /* 0x0000000d11117221 */ /* 0x000fe20000000100 */
[----:B------:R-:W-:Y:S01]  /*0410*/  HFMA2.MMA R13, -RZ, RZ, 1.625, 0 ;  /* 0x3e800000ff0d7435 */ /* 0x000fe200000001ff */
[----:B-1----:R-:W-:-:S04]  /*0420*/  FSETP.GT.AND P3, PT, R16, 8.50705917302346158658e+37, PT ;  /* 0x7e8000001000780b */ /* 0x002fc80003f64000 */
[----:B------:R-:W1:Y:S01]  /*0430*/  MUFU.SQRT R20, R23 ;  /* 0x0000001700147308 */ /* 0x000e620000002000 */
[C---:B------:R-:W-:Y:S02]  /*0440*/  FSETP.GEU.AND P4, PT, R16.reuse, 1.175494350822287508e-38, PT ;  /* 0x008000001000780b */ /* 0x040fe40003f8e000 */
[C---:B---3--:R-:W-:Y:S02]  /*0450*/  FSETP.GT.AND P5, PT, R21.reuse, 8.50705917302346158658e+37, PT ;  /* 0x7e8000001500780b */ /* 0x048fe40003fa4000 */
[----:B------:R-:W-:Y:S01]  /*0460*/  FSETP.GEU.AND P2, PT, R21, 1.175494350822287508e-38, PT ;  /* 0x008000001500780b */ /* 0x000fe20003f4e000 */
[----:B------:R-:W-:Y:S01]  /*0470*/  FADD R19, -R19, R15 ;  /* 0x0000000f13137221 */ /* 0x000fe20000000100 */
[C---:B------:R-:W-:Y:S02]  /*0480*/  FSEL R15, R13.reuse, 1, P3 ;  /* 0x3f8000000d0f7808 */ /* 0x040fe40001800000 */
[----:B------:R-:W-:Y:S01]  /*0490*/  @P3 FMUL R16, R16, 0.25 ;  /* 0x3e80000010103820 */ /* 0x000fe20000400000 */
[----:B------:R-:W-:Y:S01]  /*04a0*/  FADD R14, -R18, R14 ;  /* 0x0000000e120e7221 */ /* 0x000fe20000000100 */
[----:B------:R-:W-:-:S03]  /*04b0*/  FSEL R18, R13, 1, P5 ;  /* 0x3f8000000d127808 */ /* 0x000fc60002800000 */
[----:B------:R-:W-:Y:S01]  /*04c0*/  @!P4 FMUL R16, R16, 16777216 ;  /* 0x4b8000001010c820 */ /* 0x000fe20000400000 */
[----:B------:R-:W-:Y:S01]  /*04d0*/  @!P4 FMUL R15, R15, 16777216 ;  /* 0x4b8000000f0fc820 */ /* 0x000fe20000400000 */
[----:B-1----:R-:W-:Y:S01]  /*04e0*/  FSETP.GT.AND P4, PT, R20, 8.50705917302346158658e+37, PT ;  /* 0x7e8000001400780b */ /* 0x002fe20003f84000 */
[----:B------:R-:W-:Y:S01]  /*04f0*/  @P5 FMUL R21, R21, 0.25 ;  /* 0x3e80000015155820 */ /* 0x000fe20000400000 */
[----:B------:R-:W-:-:S03]  /*0500*/  @!P2 FMUL R18, R18, 16777216 ;  /* 0x4b8000001212a820 */ /* 0x000fc60000400000 */
[----:B------:R-:W-:Y:S01]  /*0510*/  @!P2 FMUL R21, R21, 16777216 ;  /* 0x4b8000001515a820 */ /* 0x000fe20000400000 */
[----:B------:R-:W-:Y:S01]  /*0520*/  FSETP.GEU.AND P2, PT, R20, 1.175494350822287508e-38, PT ;  /* 0x008000001400780b */ /* 0x000fe20003f4e000 */
[----:B------:R-:W1:Y:S01]  /*0530*/  MUFU.RCP R16, R16 ;  /* 0x0000001000107308 */ /* 0x000e620000001000 */
[----:B------:R-:W-:-:S05]  /*0540*/  FADD R22, R22, 0.0010000000474974513054 ;  /* 0x3a83126f16167421 */ /* 0x000fca0000000000 */
[----:B------:R-:W-:Y:S02]  /*0550*/  @P4 FMUL R20, R20, 0.25 ;  /* 0x3e80000014144820 */ /* 0x000fe40000400000 */
[----:B------:R-:W3:Y:S04]  /*0560*/  MUFU.RCP R21, R21 ;  /* 0x0000001500157308 */ /* 0x000ee80000001000 */
[----:B------:R-:W-:-:S04]  /*0570*/  @!P2 FMUL R20, R20, 16777216 ;  /* 0x4b8000001414a820 */ /* 0x000fc80000400000 */
[----:B------:R-:W4:Y:S01]  /*0580*/  MUFU.SQRT R12, R22 ;  /* 0x00000016000c7308 */ /* 0x000f220000002000 */
[----:B-1----:R-:W-:-:S07]  /*0590*/  FMUL R15, R16, R15 ;  /* 0x0000000f100f7220 */ /* 0x002fce0000400000 */
[----:B0-----:R-:W0:Y:S01]  /*05a0*/  MUFU.RCP R28, R20 ;  /* 0x00000014001c7308 */ /* 0x001e220000001000 */
[----:B---3--:R-:W-:Y:S01]  /*05b0*/  FMUL R16, R21, R18 ;  /* 0x0000001215107220 */ /* 0x008fe20000400000 */
[----:B------:R-:W-:Y:S02]  /*05c0*/  FSEL R21, R13, 1, P4 ;  /* 0x3f8000000d157808 */ /* 0x000fe40002000000 */
[----:B----4-:R-:W-:-:S03]  /*05d0*/  FSETP.GT.AND P3, PT, R12, 8.50705917302346158658e+37, PT ;  /* 0x7e8000000c00780b */ /* 0x010fc60003f64000 */
[----:B------:R-:W-:Y:S01]  /*05e0*/  @!P2 FMUL R21, R21, 16777216 ;  /* 0x4b8000001515a820 */ /* 0x000fe20000400000 */
[----:B------:R-:W-:-:S03]  /*05f0*/  FSETP.GEU.AND P5, PT, R12, 1.175494350822287508e-38, PT ;  /* 0x008000000c00780b */ /* 0x000fc60003fae000 */
[----:B0-----:R-:W-:Y:S01]  /*0600*/  FMUL R28, R28, R21 ;  /* 0x000000151c1c7220 */ /* 0x001fe20000400000 */
[----:B------:R-:W-:-:S05]  /*0610*/  FSEL R18, R13, 1, P3 ;  /* 0x3f8000000d127808 */ /* 0x000fca0001800000 */
[----:B------:R-:W-:Y:S01]  /*0620*/  @P3 FMUL R12, R12, 0.25 ;  /* 0x3e8000000c0c3820 */ /* 0x000fe20000400000 */
[----:B------:R-:W-:-:S03]  /*0630*/  P2R R26, PR, RZ, 0x2 ;  /* 0x00000002ff1a7803 */ /* 0x000fc60000000000 */
[----:B------:R-:W-:Y:S01]  /*0640*/  @!P5 FMUL R12, R12, 16777216 ;  /* 0x4b8000000c0cd820 */ /* 0x000fe20000400000 */
[----:B------:R-:W-:Y:S01]  /*0650*/  @!P5 FMUL R18, R18, 16777216 ;  /* 0x4b8000001212d820 */ /* 0x000fe20000400000 */
[----:B------:R-:W-:Y:S01]  /*0660*/  FMUL R16, R16, R9 ;  /* 0x0000000910107220 */ /* 0x000fe20000400000 */
[----:B------:R-:W-:Y:S01]  /*0670*/  FMUL R15, R15, R8 ;  /* 0x000000080f0f7220 */ /* 0x000fe20000400000 */
[----:B------:R-:W-:Y:S01]  /*0680*/  CS2R R8, SRZ ;  /* 0x0000000000087805 */ /* 0x000fe2000001ff00 */
[----:B--2---:R-:W-:Y:S01]  /*0690*/  FADD R4, R4, 0.0010000000474974513054 ;  /* 0x3a83126f04047421 */ /* 0x004fe20000000000 */
[----:B------:R-:W-:Y:S01]  /*06a0*/  FADD R5, R5, 0.0010000000474974513054 ;  /* 0x3a83126f05057421 */ /* 0x000fe20000000000 */
[----:B------:R-:W-:-:S04]  /*06b0*/  FADD R6, R6, 0.0010000000474974513054 ;  /* 0x3a83126f06067421 */ /* 0x000fc80000000000 */
[----:B------:R-:W0:Y:S01]  /*06c0*/  MUFU.SQRT R4, R4 ;  /* 0x0000000400047308 */ /* 0x000e220000002000 */
[----:B------:R-:W-:-:S07]  /*06d0*/  FADD R21, R7, 0.0010000000474974513054 ;  /* 0x3a83126f07157421 */ /* 0x000fce0000000000 */
[----:B------:R-:W1:Y:S08]  /*06e0*/  MUFU.SQRT R22, R5 ;  /* 0x0000000500167308 */ /* 0x000e700000002000 */
[----:B------:R-:W2:Y:S01]  /*06f0*/  MUFU.SQRT R29, R6 ;  /* 0x00000006001d7308 */ /* 0x000ea20000002000 */
[----:B0-----:R-:W-:-:S07]  /*0700*/  FSETP.GT.AND P3, PT, R4, 8.50705917302346158658e+37, PT ;  /* 0x7e8000000400780b */ /* 0x001fce0003f64000 */
[----:B------:R-:W0:Y:S01]  /*0710*/  MUFU.SQRT R20, R21 ;  /* 0x0000001500147308 */ /* 0x000e220000002000 */
[----:B-1----:R-:W-:Y:S02]  /*0720*/  FSETP.GT.AND P4, PT, R22, 8.50705917302346158658e+37, PT ;  /* 0x7e8000001600780b */ /* 0x002fe40003f84000 */
[----:B--2---:R-:W-:Y:S02]  /*0730*/  FSETP.GT.AND P6, PT, R29, 8.50705917302346158658e+37, PT ;  /* 0x7e8000001d00780b */ /* 0x004fe40003fc4000 */
[C---:B------:R-:W-:Y:S01]  /*0740*/  FSETP.GEU.AND P2, PT, R4.reuse, 1.175494350822287508e-38, PT ;  /* 0x008000000400780b */ /* 0x040fe20003f4e000 */
[----:B------:R-:W-:Y:S01]  /*0750*/  @P3 FMUL R4, R4, 0.25 ;  /* 0x3e80000004043820 */ /* 0x000fe20000400000 */
[----:B------:R-:W-:Y:S02]  /*0760*/  FSEL R23, R13, 1, P3 ;  /* 0x3f8000000d177808 */ /* 0x000fe40001800000 */
[----:B------:R-:W-:Y:S02]  /*0770*/  FSETP.GEU.AND P3, PT, R22, 1.175494350822287508e-38, PT ;  /* 0x008000001600780b */ /* 0x000fe40003f6e000 */
[----:B0-----:R-:W-:-:S03]  /*0780*/  FSETP.GT.AND P1, PT, R20, 8.50705917302346158658e+37, PT ;  /* 0x7e8000001400780b */ /* 0x001fc60003f24000 */
[----:B------:R-:W-:Y:S01]  /*0790*/  @P4 FMUL R22, R22, 0.25 ;  /* 0x3e80000016164820 */ /* 0x000fe20000400000 */
[----:B------:R-:W-:Y:S02]  /*07a0*/  FSEL R5, R13, 1, P4 ;  /* 0x3f8000000d057808 */ /* 0x000fe40002000000 */
[C---:B------:R-:W-:Y:S01]  /*07b0*/  FSETP.GEU.AND P4, PT, R29.reuse, 1.175494350822287508e-38, PT ;  /* 0x008000001d00780b */ /* 0x040fe20003f8e000 */
[----:B------:R-:W-:Y:S01]  /*07c0*/  @P6 FMUL R29, R29, 0.25 ;  /* 0x3e8000001d1d6820 */ /* 0x000fe20000400000 */
[C---:B------:R-:W-:Y:S02]  /*07d0*/  FSEL R6, R13.reuse, 1, P6 ;  /* 0x3f8000000d067808 */ /* 0x040fe40003000000 */
[----:B------:R-:W-:Y:S02]  /*07e0*/  FSEL R7, R13, 1, P1 ;  /* 0x3f8000000d077808 */ /* 0x000fe40000800000 */
[----:B------:R-:W0:Y:S01]  /*07f0*/  MUFU.RCP R13, R12 ;  /* 0x0000000c000d7308 */ /* 0x000e220000001000 */
[C---:B------:R-:W-:Y:S01]  /*0800*/  FSETP.GEU.AND P6, PT, R20.reuse, 1.175494350822287508e-38, PT ;  /* 0x008000001400780b */ /* 0x040fe20003fce000 */
[----:B------:R-:W-:Y:S01]  /*0810*/  @P1 FMUL R20, R20, 0.25 ;  /* 0x3e80000014141820 */ /* 0x000fe20000400000 */
[----:B------:R-:W-:Y:S01]  /*0820*/  @!P3 FMUL R22, R22, 16777216 ;  /* 0x4b8000001616b820 */ /* 0x000fe20000400000 */
[----:B------:R-:W-:-:S10]  /*0830*/  @!P2 FMUL R4, R4, 16777216 ;  /* 0x4b8000000404a820 */ /* 0x000fd40000400000 */
[----:B------:R-:W-:Y:S01]  /*0840*/  @!P6 FMUL R20, R20, 16777216 ;  /* 0x4b8000001414e820 */ /* 0x000fe20000400000 */
[----:B0-----:R-:W-:-:S03]  /*0850*/  FMUL R13, R13, R18 ;  /* 0x000000120d0d7220 */ /* 0x001fc60000400000 */
[----:B------:R0:W1:Y:S01]  /*0860*/  MUFU.RCP R18, R20 ;  /* 0x0000001400127308 */ /* 0x0000620000001000 */
[----:B------:R-:W-:Y:S01]  /*0870*/  FMUL R21, R13, R10 ;  /* 0x0000000a0d157220 */ /* 0x000fe20000400000 */
[----:B------:R-:W-:Y:S01]  /*0880*/  @!P4 FMUL R29, R29, 16777216 ;  /* 0x4b8000001d1dc820 */ /* 0x000fe20000400000 */
[----:B------:R-:W2:Y:S01]  /*0890*/  LDC.64 R12, c[0x0][0x228] ;  /* 0x00008a00ff0c7b82 */ /* 0x000ea20000000a00 */
[----:B0-----:R-:W-:-:S07]  /*08a0*/  FMUL R20, R28, R11 ;  /* 0x0000000b1c147220 */ /* 0x001fce0000400000 */
[----:B------:R-:W0:Y:S01]  /*08b0*/  LDC.64 R10, c[0x0][0x230] ;  /* 0x00008c00ff0a7b82 */ /* 0x000e220000000a00 */
[----:B------:R-:W-:Y:S08]  /*08c0*/  MUFU.RCP R22, R22 ;  /* 0x0000001600167308 */ /* 0x000ff00000001000 */
[----:B------:R-:W3:Y:S08]  /*08d0*/  MUFU.RCP R29, R29 ;  /* 0x0000001d001d7308 */ /* 0x000ef00000001000 */
[----:B------:R-:W4:Y:S01]  /*08e0*/  MUFU.RCP R4, R4 ;  /* 0x0000000400047308 */ /* 0x000f220000001000 */
[----:B------:R-:W-:Y:S01]  /*08f0*/  ISETP.NE.AND P1, PT, R26, RZ, PT ;  /* 0x000000ff1a00720c */ /* 0x000fe20003f25270 */
[----:B------:R-:W-:Y:S01]  /*0900*/  @!P6 FMUL R7, R7, 16777216 ;  /* 0x4b8000000707e820 */ /* 0x000fe20000400000 */
[----:B------:R-:W-:Y:S01]  /*0910*/  @!P4 FMUL R6, R6, 16777216 ;  /* 0x4b8000000606c820 */ /* 0x000fe20000400000 */
[----:B------:R-:W-:Y:S01]  /*0920*/  @!P3 FMUL R5, R5, 16777216 ;  /* 0x4b8000000505b820 */ /* 0x000fe20000400000 */
[----:B------:R-:W-:Y:S01]  /*0930*/  @!P2 FMUL R23, R23, 16777216 ;  /* 0x4b8000001717a820 */ /* 0x000fe20000400000 */
[----:B-1----:R-:W-:Y:S01]  /*0940*/  FMUL R18, R18, R7 ;  /* 0x0000000712127220 */ /* 0x002fe20000400000 */
[----:B---3--:R-:W-:Y:S01]  /*0950*/  FMUL R29, R29, R6 ;  /* 0x000000061d1d7220 */ /* 0x008fe20000400000 */
[----:B------:R-:W-:Y:S01]  /*0960*/  FMUL R26, R22, R5 ;  /* 0x00000005161a7220 */ /* 0x000fe20000400000 */
[----:B0-----:R-:W-:Y:S01]  /*0970*/  IMAD.WIDE R32, R27, 0x4, R10 ;  /* 0x000000041b207825 */ /* 0x001fe200078e020a */
[----:B------:R-:W-:-:S03]  /*0980*/  CS2R R6, SRZ ;  /* 0x0000000000067805 */ /* 0x000fc6000001ff00 */
[----:B------:R-:W-:Y:S01]  /*0990*/  IMAD.WIDE R30, R25, 0x4, R10 ;  /* 0x00000004191e7825 */ /* 0x000fe200078e020a */
[----:B------:R-:W-:-:S03]  /*09a0*/  CS2R R10, SRZ ;  /* 0x00000000000a7805 */ /* 0x000fc6000001ff00 */
[----:B----4-:R-:W-:Y:S01]  /*09b0*/  FMUL R23, R4, R23 ;  /* 0x0000001704177220 */ /* 0x010fe20000400000 */
[----:B------:R-:W-:Y:S01]  /*09c0*/  CS2R R4, SRZ ;  /* 0x0000000000047805 */ /* 0x000fe2000001ff00 */
[--C-:B--2---:R-:W-:Y:S01]  /*09d0*/  IMAD.WIDE R34, R27, 0x4, R12.reuse ;  /* 0x000000041b227825 */ /* 0x104fe200078e020c */
[----:B------:R-:W2:Y:S04]  /*09e0*/  @!P1 LDG.E.EL.128 R8, desc[UR6][R32.64] ;  /* 0x0000000620089981 */ /* 0x000ea8000c2e1d00 */
[----:B------:R-:W2:Y:S01]  /*09f0*/  @!P1 LDG.E.EL.128 R4, desc[UR6][R34.64] ;  /* 0x0000000622049981 */ /* 0x000ea2000c2e1d00 */
[----:B------:R-:W-:Y:S01]  /*0a00*/  FMUL R22, R18, R19 ;  /* 0x0000001312167220 */ /* 0x000fe20000400000 */
[----:B------:R-:W-:Y:S01]  /*0a10*/  FMUL R29, R29, R14 ;  /* 0x0000000e1d1d7220 */ /* 0x000fe20000400000 */
[----:B------:R-:W-:Y:S01]  /*0a20*/  IMAD.WIDE R18, R25, 0x4, R12 ;  /* 0x0000000419127825 */ /* 0x000fe200078e020c */
[----:B------:R-:W-:-:S03]  /*0a30*/  CS2R R12, SRZ ;  /* 0x00000000000c7805 */ /* 0x000fc6000001ff00 */
[----:B------:R-:W-:Y:S01]  /*0a40*/  FMUL R26, R26, R17 ;  /* 0x000000111a1a7220 */ /* 0x000fe20000400000 */
[----:B------:R-:W0:Y:S01]  /*0a50*/  S2UR UR5, SR_CgaCtaId ;  /* 0x00000000000579c3 */ /* 0x000e220000008800 */
[----:B------:R-:W-:Y:S01]  /*0a60*/  FMUL R23, R23, R24 ;  /* 0x0000001817177220 */ /* 0x000fe20000400000 */
[----:B------:R-:W-:Y:S01]  /*0a70*/  UMOV UR4, 0x400 ;  /* 0x0000040000047882 */ /* 0x000fe20000000000 */
[----:B------:R-:W-:Y:S01]  /*0a80*/  ISETP.GE.AND P6, PT, R0, 0x384, PT ;  /* 0x000003840000780c */ /* 0x000fe20003fc6270 */
[----:B--2---:R-:W-:Y:S01]  /*0a90*/  FFMA R4, R15, R4, R8 ;  /* 0x000000040f047223 */ /* 0x004fe20000000008 */
[----:B------:R-:W-:Y:S01]  /*0aa0*/  CS2R R14, SRZ ;  /* 0x00000000000e7805 */ /* 0x000fe2000001ff00 */
[----:B------:R-:W-:Y:S01]  /*0ab0*/  FFMA R5, R16, R5, R9 ;  /* 0x0000000510057223 */ /* 0x000fe20000000009 */
[----:B------:R-:W-:-:S04]  /*0ac0*/  CS2R R16, SRZ ;  /* 0x0000000000107805 */ /* 0x000fc8000001ff00 */
[----:B------:R1:W2:Y:S02]  /*0ad0*/  @!P0 LDG.E.EL.128 R12, desc[UR6][R18.64] ;  /* 0x00000006120c8981 */ /* 0x0002a4000c2e1d00 */
[----:B-1----:R-:W-:-:S06]  /*0ae0*/  CS2R R18, SRZ ;  /* 0x0000000000127805 */ /* 0x002fcc000001ff00 */
[----:B------:R1:W2:Y:S01]  /*0af0*/  @!P0 LDG.E.EL.128 R16, desc[UR6][R30.64] ;  /* 0x000000061e108981 */ /* 0x0002a2000c2e1d00 */
[----:B------:R-:W-:Y:S01]  /*0b00*/  LOP3.LUT R8, R3, 0x7f, R2, 0xf8, !PT ;  /* 0x0000007f03087812 */ /* 0x000fe200078ef802 */
[----:B------:R-:W-:Y:S02]  /*0b10*/  FFMA R10, R21, R6, R10 ;  /* 0x00000006150a7223 */ /* 0x000fe4000000000a */
[----:B------:R-:W3:Y:S02]  /*0b20*/  S2R R6, SR_TID.X ;  /* 0x0000000000067919 */ /* 0x000ee40000002100 */
[----:B------:R-:W-:-:S05]  /*0b30*/  IMAD.HI R9, R8, 0x2aaaaaab, RZ ;  /* 0x2aaaaaab08097827 */ /* 0x000fca00078e02ff */
[----:B------:R-:W-:-:S04]  /*0b40*/  SHF.R.U32.HI R28, RZ, 0x1f, R9 ;  /* 0x0000001fff1c7819 */ /* 0x000fc80000011609 */
[----:B------:R-:W-:Y:S01]  /*0b50*/  LEA.HI.SX32 R9, R9, R28, 0x1a ;  /* 0x0000001c09097211 */ /* 0x000fe200078fd2ff */
[----:B------:R-:W-:Y:S01]  /*0b60*/  FFMA R11, R20, R7, R11 ;  /* 0x00000007140b7223 */ /* 0x000fe2000000000b */
[----:B------:R-:W-:-:S03]  /*0b70*/  LOP3.LUT R20, R2, 0x7f, RZ, 0xc0, !PT ;  /* 0x0000007f02147812 */ /* 0x000fc600078ec0ff */
[----:B------:R-:W-:-:S04]  /*0b80*/  IMAD R7, R9, -0x180, R8 ;  /* 0xfffffe8009077824 */ /* 0x000fc800078e0208 */
[----:B------:R-:W-:Y:S01]  /*0b90*/  IMAD R2, R7, 0x384, R0 ;  /* 0x0000038407027824 */ /* 0x000fe200078e0200 */
[----:B------:R-:W-:-:S03]  /*0ba0*/  LOP3.LUT R7, R3, 0x80, R20, 0xfe, !PT ;  /* 0x0000008003077812 */ /* 0x000fc600078efe14 */
[----:B------:R-:W-:Y:S02]  /*0bb0*/  IMAD R2, R9, 0xa8c00, R2 ;  /* 0x000a8c0009027824 */ /* 0x000fe400078e0202 */
[----:B------:R-:W-:Y:S01]  /*0bc0*/  IMAD.HI R9, R7, 0x2aaaaaab, RZ ;  /* 0x2aaaaaab07097827 */ /* 0x000fe200078e02ff */
[----:B------:R-:W-:-:S04]  /*0bd0*/  FSETP.GEU.AND P1, PT, R4, RZ, PT ;  /* 0x000000ff0400720b */ /* 0x000fc80003f2e000 */
[----:B------:R-:W-:Y:S02]  /*0be0*/  SHF.R.U32.HI R24, RZ, 0x1f, R9 ;  /* 0x0000001fff187819 */ /* 0x000fe40000011609 */
[----:B-1----:R-:W-:Y:S02]  /*0bf0*/  FSEL R30, R4, RZ, P1 ;  /* 0x000000ff041e7208 */ /* 0x002fe40000800000 */
[----:B------:R-:W-:Y:S02]  /*0c00*/  LEA.HI.SX32 R24, R9, R24, 0x1a ;  /* 0x0000001809187211 */ /* 0x000fe400078fd2ff */
[----:B---3--:R-:W-:Y:S02]  /*0c10*/  SHF.L.U32 R9, R6, 0x2, RZ ;  /* 0x0000000206097819 */ /* 0x008fe400000006ff */
[----:B------:R-:W-:Y:S01]  /*0c20*/  FSETP.GEU.AND P1, PT, R5, RZ, PT ;  /* 0x000000ff0500720b */ /* 0x000fe20003f2e000 */
[----:B0-----:R-:W-:Y:S01]  /*0c30*/  UPRMT UR4, UR5, 0x654, UR4 ;  /* 0x0000065405047896 */ /* 0x001fe20008000004 */
[----:B------:R-:W-:-:S02]  /*0c40*/  LOP3.LUT R21, R9, 0x1fc, RZ, 0xc0, !PT ;  /* 0x000001fc09157812 */ /* 0x000fc400078ec0ff */
[----:B------:R-:W-:Y:S02]  /*0c50*/  FSEL R32, R5, RZ, P1 ;  /* 0x000000ff05207208 */ /* 0x000fe40000800000 */
[----:B------:R-:W-:Y:S01]  /*0c60*/  FSETP.GEU.AND P1, PT, R10, RZ, PT ;  /* 0x000000ff0a00720b */ /* 0x000fe20003f2e000 */
[----:B------:R-:W-:Y:S01]  /*0c70*/  IMAD R9, R24, -0x180, R7 ;  /* 0xfffffe8018097824 */ /* 0x000fe200078e0207 */
[----:B------:R-:W-:Y:S02]  /*0c80*/  ISETP.LT.AND P0, PT, R7, 0x600, !P6 ;  /* 0x000006000700780c */ /* 0x000fe40007701270 */
[----:B------:R-:W-:Y:S02]  /*0c90*/  LEA R7, R21, UR4, 0x3 ;  /* 0x0000000415077c11 */ /* 0x000fe4000f8e18ff */
[----:B------:R-:W-:Y:S02]  /*0ca0*/  FSEL R10, R10, RZ, P1 ;  /* 0x000000ff0a0a7208 */ /* 0x000fe40000800000 */
[C---:B------:R-:W-:Y:S01]  /*0cb0*/  FSETP.GEU.AND P1, PT, R11.reuse, RZ, PT ;  /* 0x000000ff0b00720b */ /* 0x040fe20003f2e000 */
[----:B------:R0:W-:Y:S04]  /*0cc0*/  STS [R7], R30 ;  /* 0x0000001e07007388 */ /* 0x0001e80000000800 */
[----:B------:R-:W-:Y:S01]  /*0cd0*/  STS [R7+0x8], R32 ;  /* 0x0000082007007388 */ /* 0x000fe20000000800 */
[----:B0-----:R-:W-:-:S03]  /*0ce0*/  FSEL R30, R11, RZ, P1 ;  /* 0x000000ff0b1e7208 */ /* 0x001fc60000800000 */
[----:B------:R0:W-:Y:S04]  /*0cf0*/  STS [R7+0x10], R10 ;  /* 0x0000100a07007388 */ /* 0x0001e80000000800 */
[----:B------:R1:W-:Y:S01]  /*0d00*/  STS [R7+0x18], R30 ;  /* 0x0000181e07007388 */ /* 0x0003e20000000800 */
[----:B------:R-:W-:Y:S01]  /*0d10*/  LOP3.LUT R5, R3, 0x100, R20, 0xfe, !PT ;  /* 0x0000010003057812 */ /* 0x000fe200078efe14 */
[----:B------:R-:W-:Y:S01]  /*0d20*/  IMAD R9, R9, 0x384, R0 ;  /* 0x0000038409097824 */ /* 0x000fe200078e0200 */
[----:B------:R-:W-:-:S03]  /*0d30*/  LOP3.LUT R3, R3, 0x180, R20, 0xfe, !PT ;  /* 0x0000018003037812 */ /* 0x000fc600078efe14 */
[----:B------:R-:W-:Y:S02]  /*0d40*/  IMAD R4, R24, 0xa8c00, R9 ;  /* 0x000a8c0018047824 */ /* 0x000fe400078e0209 */
[----:B------:R-:W-:Y:S01]  /*0d50*/  IMAD.HI R24, R3, 0x2aaaaaab, RZ ;  /* 0x2aaaaaab03187827 */ /* 0x000fe200078e02ff */
[----:B------:R-:W-:Y:S02]  /*0d60*/  LOP3.LUT R6, R6, 0x7f, RZ, 0xc0, !PT ;  /* 0x0000007f06067812 */ /* 0x000fe400078ec0ff */
[----:B------:R-:W-:Y:S02]  /*0d70*/  LOP3.LUT R25, R20, 0x100, RZ, 0xfc, !PT ;  /* 0x0000010014197812 */ /* 0x000fe400078efcff */
[----:B------:R-:W-:Y:S02]  /*0d80*/  SHF.R.U32.HI R9, RZ, 0x1f, R24 ;  /* 0x0000001fff097819 */ /* 0x000fe40000011618 */
[----:B------:R-:W-:Y:S02]  /*0d90*/  LOP3.LUT R6, R6, 0x180, RZ, 0xfc, !PT ;  /* 0x0000018006067812 */ /* 0x000fe400078efcff */
[----:B------:R-:W-:-:S02]  /*0da0*/  LEA.HI.SX32 R24, R24, R9, 0x1a ;  /* 0x0000000918187211 */ /* 0x000fc400078fd2ff */
[----:B------:R-:W-:Y:S02]  /*0db0*/  LEA R25, R25, UR4, 0x3 ;  /* 0x0000000419197c11 */ /* 0x000fe4000f8e18ff */
[----:B------:R-:W-:Y:S01]  /*0dc0*/  LEA R9, R6, UR4, 0x3 ;  /* 0x0000000406097c11 */ /* 0x000fe2000f8e18ff */
[----:B------:R-:W-:-:S05]  /*0dd0*/  IMAD.HI R28, R5, 0x2aaaaaab, RZ ;  /* 0x2aaaaaab051c7827 */ /* 0x000fca00078e02ff */
[----:B------:R-:W-:-:S04]  /*0de0*/  SHF.R.U32.HI R11, RZ, 0x1f, R28 ;  /* 0x0000001fff0b7819 */ /* 0x000fc8000001161c */
[----:B------:R-:W-:Y:S02]  /*0df0*/  LEA.HI.SX32 R28, R28, R11, 0x1a ;  /* 0x0000000b1c1c7211 */ /* 0x000fe400078fd2ff */
[----:B0-----:R-:W0:Y:S08]  /*0e00*/  LDC.64 R10, c[0x0][0x238] ;  /* 0x00008e00ff0a7b82 */ /* 0x001e300000000a00 */
[----:B------:R-:W-:Y:S01]  /*0e10*/  BAR.SYNC.DEFER_BLOCKING 0x0 ;  /* 0x0000000000007b1d */ /* 0x000fe20000010000 */
[----:B--2---:R-:W-:Y:S01]  /*0e20*/  FFMA R12, R23, R12, R16 ;  /* 0x0000000c170c7223 */ /* 0x004fe20000000010 */
[----:B------:R-:W-:Y:S01]  /*0e30*/  FFMA R13, R26, R13, R17 ;  /* 0x0000000d1a0d7223 */ /* 0x000fe20000000011 */
[----:B------:R-:W-:Y:S01]  /*0e40*/  FFMA R14, R29, R14, R18 ;  /* 0x0000000e1d0e7223 */ /* 0x000fe20000000012 */
[----:B------:R-:W-:Y:S01]  /*0e50*/  FFMA R19, R22, R15, R19 ;  /* 0x0000000f16137223 */ /* 0x000fe20000000013 */
[----:B------:R-:W-:-:S02]  /*0e60*/  LOP3.LUT R15, R20, 0x80, RZ, 0xfc, !PT ;  /* 0x00000080140f7812 */ /* 0x000fc400078efcff */
[----:B------:R-:W-:Y:S02]  /*0e70*/  LEA R16, R20, UR4, 0x3 ;  /* 0x0000000414107c11 */ /* 0x000fe4000f8e18ff */
[----:B------:R-:W-:Y:S02]  /*0e80*/  LEA R15, R15, UR4, 0x3 ;  /* 0x000000040f0f7c11 */ /* 0x000fe4000f8e18ff */
[----:B------:R-:W-:Y:S01]  /*0e90*/  FSETP.GEU.AND P2, PT, R14, RZ, PT ;  /* 0x000000ff0e00720b */ /* 0x000fe20003f4e000 */
[----:B------:R-:W2:Y:S01]  /*0ea0*/  LDS R17, [R16] ;  /* 0x0000000010117984 */ /* 0x000ea20000000800 */
[----:B------:R-:W-:Y:S02]  /*0eb0*/  FSETP.GEU.AND P3, PT, R13, RZ, PT ;  /* 0x000000ff0d00720b */ /* 0x000fe40003f6e000 */
[----:B------:R-:W-:Y:S02]  /*0ec0*/  FSETP.GEU.AND P4, PT, R12, RZ, PT ;  /* 0x000000ff0c00720b */ /* 0x000fe40003f8e000 */
[----:B-1----:R-:W-:-:S02]  /*0ed0*/  FSEL R30, R14, RZ, P2 ;  /* 0x000000ff0e1e7208 */ /* 0x002fc40001000000 */
[----:B------:R-:W-:Y:S01]  /*0ee0*/  FSEL R26, R13, RZ, P3 ;  /* 0x000000ff0d1a7208 */ /* 0x000fe20001800000 */
[----:B------:R-:W1:Y:S01]  /*0ef0*/  LDS R14, [R15] ;  /* 0x000000000f0e7984 */ /* 0x000e620000000800 */
[----:B------:R-:W-:-:S03]  /*0f00*/  FSEL R6, R12, RZ, P4 ;  /* 0x000000ff0c067208 */ /* 0x000fc60002000000 */
[----:B------:R-:W3:Y:S04]  /*0f10*/  LDS R13, [R25] ;  /* 0x00000000190d7984 */ /* 0x000ee80000000800 */
[----:B------:R-:W4:Y:S01]  /*0f20*/  LDS R12, [R9] ;  /* 0x00000000090c7984 */ /* 0x000f220000000800 */
[----:B------:R-:W-:Y:S01]  /*0f30*/  BAR.SYNC.DEFER_BLOCKING 0x0 ;  /* 0x0000000000007b1d */ /* 0x000fe20000010000 */
[----:B------:R-:W-:-:S04]  /*0f40*/  FSETP.GEU.AND P1, PT, R19, RZ, PT ;  /* 0x000000ff1300720b */ /* 0x000fc80003f2e000 */
[----:B------:R-:W-:Y:S02]  /*0f50*/  FSEL R32, R19, RZ, P1 ;  /* 0x000000ff13207208 */ /* 0x000fe40000800000 */
[----:B------:R-:W-:Y:S01]  /*0f60*/  LOP3.LUT R18, R8, 0x300, RZ, 0xfc, !PT ;  /* 0x0000030008127812 */ /* 0x000fe200078efcff */
[----:B------:R5:W-:Y:S04]  /*0f70*/  STS [R7], R6 ;  /* 0x0000000607007388 */ /* 0x000be80000000800 */
[----:B------:R-:W-:Y:S04]  /*0f80*/  STS [R7+0x8], R26 ;  /* 0x0000081a07007388 */ /* 0x000fe80000000800 */
[----:B------:R-:W-:Y:S04]  /*0f90*/  STS [R7+0x10], R30 ;  /* 0x0000101e07007388 */ /* 0x000fe80000000800 */
[----:B------:R0:W-:Y:S01]  /*0fa0*/  STS [R7+0x18], R32 ;  /* 0x0000182007007388 */ /* 0x0001e20000000800 */
[----:B------:R-:W-:Y:S01]  /*0fb0*/  BAR.SYNC.DEFER_BLOCKING 0x0 ;  /* 0x0000000000007b1d */ /* 0x000fe20000010000 */
[----:B------:R-:W-:Y:S01]  /*0fc0*/  ISETP.LT.AND P1, PT, R5, 0x600, !P6 ;  /* 0x000006000500780c */ /* 0x000fe20007721270 */
[----:B------:R-:W-:-:S02]  /*0fd0*/  IMAD R5, R28, -0x180, R5 ;  /* 0xfffffe801c057824 */ /* 0x000fc400078e0205 */
[----:B------:R-:W-:Y:S01]  /*0fe0*/  IMAD.HI R23, R18, 0x2aaaaaab, RZ ;  /* 0x2aaaaaab12177827 */ /* 0x000fe200078e02ff */
[----:B------:R-:W-:-:S03]  /*0ff0*/  ISETP.LT.AND P2, PT, R8, 0x600, !P6 ;  /* 0x000006000800780c */ /* 0x000fc60007741270 */
[----:B------:R-:W-:Y:S01]  /*1000*/  IMAD R21, R5, 0x384, R0 ;  /* 0x0000038405157824 */ /* 0x000fe200078e0200 */
[----:B-----5:R-:W-:Y:S02]  /*1010*/  SHF.R.U32.HI R6, RZ, 0x1f, R23 ;  /* 0x0000001fff067819 */ /* 0x020fe40000011617 */
[C---:B------:R-:W-:Y:S02]  /*1020*/  LOP3.LUT R19, R8.reuse, 0x280, RZ, 0xfc, !PT ;  /* 0x0000028008137812 */ /* 0x040fe400078efcff */
[----:B------:R-:W-:Y:S02]  /*1030*/  LOP3.LUT R20, R8, 0x200, RZ, 0xfc, !PT ;  /* 0x0000020008147812 */ /* 0x000fe400078efcff */
[----:B------:R-:W-:Y:S01]  /*1040*/  LEA.HI.SX32 R23, R23, R6, 0x1a ;  /* 0x0000000617177211 */ /* 0x000fe200078fd2ff */
[----:B0-----:R-:W-:Y:S01]  /*1050*/  IMAD.WIDE R6, R2, 0x4, R10 ;  /* 0x0000000402067825 */ /* 0x001fe200078e020a */
[----:B------:R-:W0:Y:S04]  /*1060*/  LDS R16, [R16] ;  /* 0x0000000010107984 */ /* 0x000e280000000800 */
[----:B------:R-:W5:Y:S04]  /*1070*/  LDS R15, [R15] ;  /* 0x000000000f0f7984 */ /* 0x000f680000000800 */
[----:B------:R1:W0:Y:S01]  /*1080*/  LDS R5, [R25] ;  /* 0x0000000019057984 */ /* 0x0002220000000800 */
[----:B------:R-:W-:-:S04]  /*1090*/  IMAD.HI R22, R19, 0x2aaaaaab, RZ ;  /* 0x2aaaaaab13167827 */ /* 0x000fc800078e02ff */
[----:B------:R-:W-:Y:S01]  /*10a0*/  IMAD.HI R26, R20, 0x2aaaaaab, RZ ;  /* 0x2aaaaaab141a7827 */ /* 0x000fe200078e02ff */
[----:B--2---:R2:W-:Y:S01]  /*10b0*/  @P2 STG.E desc[UR6][R6.64], R17 ;  /* 0x0000001106002986 */ /* 0x0045e2000c101906 */
[----:B------:R-:W-:Y:S02]  /*10c0*/  SHF.R.U32.HI R27, RZ, 0x1f, R22 ;  /* 0x0000001fff1b7819 */ /* 0x000fe40000011616 */
[----:B------:R-:W-:Y:S01]  /*10d0*/  ISETP.LT.AND P2, PT, R3, 0x600, !P6 ;  /* 0x000006000300780c */ /* 0x000fe20007741270 */
[----:B------:R-:W-:Y:S01]  /*10e0*/  IMAD R3, R24, -0x180, R3 ;  /* 0xfffffe8018037824 */ /* 0x000fe200078e0203 */
[----:B------:R-:W-:Y:S02]  /*10f0*/  SHF.R.U32.HI R29, RZ, 0x1f, R26 ;  /* 0x0000001fff1d7819 */ /* 0x000fe4000001161a */
[----:B------:R-:W-:Y:S01]  /*1100*/  LEA.HI.SX32 R22, R22, R27, 0x1a ;  /* 0x0000001b16167211 */ /* 0x000fe200078fd2ff */
[----:B------:R-:W-:Y:S01]  /*1110*/  IMAD R31, R3, 0x384, R0 ;  /* 0x00000384031f7824 */ /* 0x000fe200078e0200 */
[----:B------:R-:W-:Y:S01]  /*1120*/  LEA.HI.SX32 R27, R26, R29, 0x1a ;  /* 0x0000001d1a1b7211 */ /* 0x000fe200078fd2ff */
[----:B------:R-:W-:Y:S01]  /*1130*/  IMAD R3, R23, -0x180, R18 ;  /* 0xfffffe8017037824 */ /* 0x000fe200078e0212 */
[----:B------:R-:W-:Y:S01]  /*1140*/  ISETP.LT.AND P3, PT, R18, 0x600, !P6 ;  /* 0x000006001200780c */ /* 0x000fe20007761270 */
[----:B-1----:R-:W-:-:S02]  /*1150*/  IMAD R25, R22, -0x180, R19 ;  /* 0xfffffe8016197824 */ /* 0x002fc400078e0213 */
[----:B------:R-:W-:Y:S02]  /*1160*/  IMAD R29, R27, -0x180, R20 ;  /* 0xfffffe801b1d7824 */ /* 0x000fe400078e0214 */
[----:B------:R-:W-:Y:S02]  /*1170*/  IMAD R18, R3, 0x384, R0 ;  /* 0x0000038403127824 */ /* 0x000fe400078e0200 */
[----:B------:R-:W-:Y:S01]  /*1180*/  IMAD.WIDE R2, R4, 0x4, R10 ;  /* 0x0000000404027825 */ /* 0x000fe200078e020a */
[----:B------:R-:W-:Y:S02]  /*1190*/  LOP3.LUT R8, R8, 0x380, RZ, 0xfc, !PT ;  /* 0x0000038008087812 */ /* 0x000fe400078efcff */
[----:B------:R-:W-:Y:S01]  /*11a0*/  ISETP.LT.AND P5, PT, R20, 0x600, !P6 ;  /* 0x000006001400780c */ /* 0x000fe200077a1270 */
[--C-:B--2---:R-:W-:Y:S01]  /*11b0*/  IMAD R6, R29, 0x384, R0.reuse ;  /* 0x000003841d067824 */ /* 0x104fe200078e0200 */
[----:B------:R-:W-:Y:S01]  /*11c0*/  ISETP.LT.AND P4, PT, R19, 0x600, !P6 ;  /* 0x000006001300780c */ /* 0x000fe20007781270 */
[----:B------:R-:W-:Y:S01]  /*11d0*/  IMAD R25, R25, 0x384, R0 ;  /* 0x0000038419197824 */ /* 0x000fe200078e0200 */
[----:B------:R1:W-:Y:S01]  /*11e0*/  @P0 STG.E desc[UR6][R2.64], R14 ;  /* 0x0000000e02000986 */ /* 0x0003e2000c101906 */
[----:B------:R-:W-:Y:S01]  /*11f0*/  IMAD R21, R28, 0xa8c00, R21 ;  /* 0x000a8c001c157824 */ /* 0x000fe200078e0215 */
[----:B------:R-:W-:Y:S01]  /*1200*/  ISETP.LT.AND P0, PT, R8, 0x600, !P6 ;  /* 0x000006000800780c */ /* 0x000fe20007701270 */
[----:B------:R-:W-:-:S02]  /*1210*/  IMAD R19, R24, 0xa8c00, R31 ;  /* 0x000a8c0018137824 */ /* 0x000fc400078e021f */
[----:B------:R-:W-:Y:S02]  /*1220*/  IMAD R27, R27, 0xa8c00, R6 ;  /* 0x000a8c001b1b7824 */ /* 0x000fe400078e0206 */
[----:B------:R-:W-:Y:S02]  /*1230*/  IMAD R25, R22, 0xa8c00, R25 ;  /* 0x000a8c0016197824 */ /* 0x000fe400078e0219 */
[----:B------:R-:W-:Y:S02]  /*1240*/  IMAD R17, R23, 0xa8c00, R18 ;  /* 0x000a8c0017117824 */ /* 0x000fe400078e0212 */
[----:B------:R-:W-:-:S04]  /*1250*/  IMAD.WIDE R6, R21, 0x4, R10 ;  /* 0x0000000415067825 */ /* 0x000fc800078e020a */
[--C-:B------:R-:W-:Y:S01]  /*1260*/  IMAD.WIDE R22, R19, 0x4, R10.reuse ;  /* 0x0000000413167825 */ /* 0x100fe200078e020a */
[----:B---3--:R1:W-:Y:S03]  /*1270*/  @P1 STG.E desc[UR6][R6.64], R13 ;  /* 0x0000000d06001986 */ /* 0x0083e6000c101906 */
[--C-:B------:R-:W-:Y:S01]  /*1280*/  IMAD.WIDE R20, R27, 0x4, R10.reuse ;  /* 0x000000041b147825 */ /* 0x100fe200078e020a */
[----:B----4-:R1:W-:Y:S03]  /*1290*/  @P2 STG.E desc[UR6][R22.64], R12 ;  /* 0x0000000c16002986 */ /* 0x0103e6000c101906 */
[--C-:B------:R-:W-:Y:S01]  /*12a0*/  IMAD.WIDE R18, R25, 0x4, R10.reuse ;  /* 0x0000000419127825 */ /* 0x100fe200078e020a */
[----:B0-----:R1:W-:Y:S03]  /*12b0*/  @P5 STG.E desc[UR6][R20.64], R16 ;  /* 0x0000001014005986 */ /* 0x0013e6000c101906 */
[----:B------:R-:W-:Y:S01]  /*12c0*/  IMAD.WIDE R24, R17, 0x4, R10 ;  /* 0x0000000411187825 */ /* 0x000fe200078e020a */
[----:B-----5:R1:W-:Y:S04]  /*12d0*/  @P4 STG.E desc[UR6][R18.64], R15 ;  /* 0x0000000f12004986 */ /* 0x0203e8000c101906 */
[----:B------:R1:W-:Y:S01]  /*12e0*/  @P3 STG.E desc[UR6][R24.64], R5 ;  /* 0x0000000518003986 */ /* 0x0003e2000c101906 */
[----:B------:R-:W-:Y:S05]  /*12f0*/  @!P0 EXIT ;  /* 0x000000000000894d */ /* 0x000fea0003800000 */
[----:B------:R-:W0:Y:S01]  /*1300*/  LDS R9, [R9] ;  /* 0x0000000009097984 */ /* 0x000e220000000800 */
[----:B-1----:R-:W-:-:S05]  /*1310*/  IMAD.HI R2, R8, 0x2aaaaaab, RZ ;  /* 0x2aaaaaab08027827 */ /* 0x002fca00078e02ff */
[----:B------:R-:W-:-:S04]  /*1320*/  SHF.R.U32.HI R3, RZ, 0x1f, R2 ;  /* 0x0000001fff037819 */ /* 0x000fc80000011602 */
[----:B------:R-:W-:-:S05]  /*1330*/  LEA.HI.SX32 R3, R2, R3, 0x1a ;  /* 0x0000000302037211 */ /* 0x000fca00078fd2ff */
[----:B------:R-:W-:-:S04]  /*1340*/  IMAD R5, R3, -0x180, R8 ;  /* 0xfffffe8003057824 */ /* 0x000fc800078e0208 */
[----:B------:R-:W-:-:S04]  /*1350*/  IMAD R0, R5, 0x384, R0 ;  /* 0x0000038405007824 */ /* 0x000fc800078e0200 */
[----:B------:R-:W-:-:S04]  /*1360*/  IMAD R3, R3, 0xa8c00, R0 ;  /* 0x000a8c0003037824 */ /* 0x000fc800078e0200 */
[----:B------:R-:W-:-:S05]  /*1370*/  IMAD.WIDE R10, R3, 0x4, R10 ;  /* 0x00000004030a7825 */ /* 0x000fca00078e020a */
[----:B0-----:R-:W-:Y:S01]  /*1380*/  STG.E desc[UR6][R10.64], R9 ;  /* 0x000000090a007986 */ /* 0x001fe2000c101906 */
[----:B------:R-:W-:Y:S05]  /*1390*/  EXIT ;  /* 0x000000000000794d */ /* 0x000fea0003800000 */
.L_x_0:
[----:B------:R-:W-:-:S00]  /*13a0*/  BRA `(.L_x_0) ;  /* 0xfffffffc00fc7947 */ /* 0x000fc0000383ffff */
[----:B------:R-:W-:-:S00]  /*13b0*/  NOP ;  /* 0x0000000000007918 */ /* 0x000fc00000000000 */
        /* <DEDUP_REMOVED lines=12> */
.L_x_1:


//--------------------- .nv.global.init           --------------------------
	.section	.nv.global.init,"aw",@progbits
.nv.global.init:
	.type		_$_str,@object
	.size		_$_str,(_$_str_$_2 - _$_str)
_$_str:
        /*0000*/ 	.byte	0x5f, 0x5f, 0x43, 0x55, 0x44, 0x41, 0x5f, 0x46, 0x54, 0x5a, 0x00
	.type		_$_str_$_2,@object
	.size		_$_str_$_2,(.L_1 - _$_str_$_2)
_$_str_$_2:
        /*000b*/ 	.byte	0x5f, 0x5f, 0x43, 0x55, 0x44, 0x41, 0x5f, 0x50, 0x52, 0x45, 0x43, 0x5f, 0x53, 0x51, 0x52, 0x54
        /*001b*/ 	.byte	0x00
.L_1:


//--------------------- .nv.shared.triton_poi_fused__native_batch_norm_legit_no_training_relu_34 --------------------------
	.section	.nv.shared.triton_poi_fused__native_batch_norm_legit_no_training_relu_34,"aw",@nobits
	.sectionflags	@""
	.align	16
	.zero		1024


//--------------------- .nv.constant0.triton_poi_fused__native_batch_norm_legit_no_training_relu_34 --------------------------
	.section	.nv.constant0.triton_poi_fused__native_batch_norm_legit_no_training_relu_34,"a",@progbits
	.sectionflags	@""
	.align	4
.nv.constant0.triton_poi_fused__native_batch_norm_legit_no_training_relu_34:
	.zero		584
